//
// Generated by NVIDIA NVVM Compiler
//
// Compiler Build ID: CL-36424714
// Cuda compilation tools, release 13.0, V13.0.88
// Based on NVVM 20.0.0
//

.version 9.0
.target sm_100
.address_size 64

	// .globl	_Z12conv2d_naivePKfS0_Pfii

.visible .entry _Z12conv2d_naivePKfS0_Pfii(
	.param .u64 .ptr .align 1 _Z12conv2d_naivePKfS0_Pfii_param_0,
	.param .u64 .ptr .align 1 _Z12conv2d_naivePKfS0_Pfii_param_1,
	.param .u64 .ptr .align 1 _Z12conv2d_naivePKfS0_Pfii_param_2,
	.param .u32 _Z12conv2d_naivePKfS0_Pfii_param_3,
	.param .u32 _Z12conv2d_naivePKfS0_Pfii_param_4
)
{
	.reg .pred 	%p<31>;
	.reg .b32 	%r<23>;
	.reg .b32 	%f<47>;
	.reg .b64 	%rd<28>;

	ld.param.u64 	%rd8, [_Z12conv2d_naivePKfS0_Pfii_param_0];
	ld.param.u64 	%rd9, [_Z12conv2d_naivePKfS0_Pfii_param_1];
	ld.param.u64 	%rd7, [_Z12conv2d_naivePKfS0_Pfii_param_2];
	ld.param.u32 	%r7, [_Z12conv2d_naivePKfS0_Pfii_param_3];
	ld.param.u32 	%r9, [_Z12conv2d_naivePKfS0_Pfii_param_4];
	cvta.to.global.u64 	%rd1, %rd9;
	cvta.to.global.u64 	%rd2, %rd8;
	mov.u32 	%r10, %ctaid.x;
	mov.u32 	%r11, %ntid.x;
	mov.u32 	%r12, %tid.x;
	mad.lo.s32 	%r1, %r10, %r11, %r12;
	mov.u32 	%r13, %ctaid.y;
	mov.u32 	%r14, %ntid.y;
	mov.u32 	%r15, %tid.y;
	mad.lo.s32 	%r16, %r13, %r14, %r15;
	setp.ge.s32 	%p3, %r1, %r7;
	setp.ge.s32 	%p4, %r16, %r9;
	or.pred  	%p5, %p3, %p4;
	@%p5 bra 	$L__BB0_20;
	setp.eq.s32 	%p6, %r16, 0;
	add.s32 	%r17, %r16, -1;
	mul.lo.s32 	%r3, %r17, %r7;
	setp.lt.s32 	%p7, %r1, 1;
	cvt.s64.s32 	%rd10, %r3;
	cvt.s64.s32 	%rd3, %r1;
	add.s64 	%rd11, %rd3, %rd10;
	shl.b64 	%rd12, %rd11, 2;
	add.s64 	%rd4, %rd2, %rd12;
	mov.f32 	%f39, 0f00000000;
	or.pred  	%p8, %p7, %p6;
	@%p8 bra 	$L__BB0_3;
	ld.global.f32 	%f20, [%rd4+-4];
	ld.global.f32 	%f21, [%rd1];
	fma.rn.f32 	%f39, %f20, %f21, 0f00000000;
$L__BB0_3:
	setp.eq.s32 	%p9, %r16, 0;
	setp.lt.s32 	%p10, %r1, 0;
	or.pred  	%p11, %p10, %p9;
	@%p11 bra 	$L__BB0_5;
	add.s32 	%r18, %r1, %r3;
	mul.wide.s32 	%rd13, %r18, 4;
	add.s64 	%rd14, %rd2, %rd13;
	ld.global.f32 	%f22, [%rd14];
	ld.global.f32 	%f23, [%rd1+4];
	fma.rn.f32 	%f39, %f22, %f23, %f39;
$L__BB0_5:
	setp.eq.s32 	%p12, %r16, 0;
	add.s32 	%r19, %r1, 1;
	setp.gt.s32 	%p13, %r1, -2;
	setp.lt.s32 	%p14, %r19, %r7;
	and.pred  	%p1, %p13, %p14;
	not.pred 	%p15, %p1;
	or.pred  	%p16, %p15, %p12;
	@%p16 bra 	$L__BB0_7;
	ld.global.f32 	%f24, [%rd4+4];
	ld.global.f32 	%f25, [%rd1+8];
	fma.rn.f32 	%f39, %f24, %f25, %f39;
$L__BB0_7:
	setp.gt.s32 	%p17, %r1, 0;
	mul.lo.s32 	%r4, %r16, %r7;
	setp.le.s32 	%p18, %r1, %r7;
	and.pred  	%p2, %p17, %p18;
	cvt.s64.s32 	%rd15, %r4;
	add.s64 	%rd16, %rd3, %rd15;
	shl.b64 	%rd17, %rd16, 2;
	add.s64 	%rd5, %rd2, %rd17;
	not.pred 	%p19, %p2;
	@%p19 bra 	$L__BB0_9;
	ld.global.f32 	%f26, [%rd5+-4];
	ld.global.f32 	%f27, [%rd1+12];
	fma.rn.f32 	%f39, %f26, %f27, %f39;
$L__BB0_9:
	setp.lt.s32 	%p20, %r1, 0;
	@%p20 bra 	$L__BB0_11;
	add.s32 	%r20, %r1, %r4;
	mul.wide.s32 	%rd18, %r20, 4;
	add.s64 	%rd19, %rd2, %rd18;
	ld.global.f32 	%f28, [%rd19];
	ld.global.f32 	%f29, [%rd1+16];
	fma.rn.f32 	%f39, %f28, %f29, %f39;
$L__BB0_11:
	@%p15 bra 	$L__BB0_13;
	ld.global.f32 	%f30, [%rd5+4];
	ld.global.f32 	%f31, [%rd1+20];
	fma.rn.f32 	%f39, %f30, %f31, %f39;
$L__BB0_13:
	add.s32 	%r5, %r16, 1;
	setp.ge.u32 	%p22, %r5, %r9;
	add.s32 	%r6, %r4, %r7;
	cvt.s64.s32 	%rd20, %r6;
	add.s64 	%rd21, %rd3, %rd20;
	shl.b64 	%rd22, %rd21, 2;
	add.s64 	%rd6, %rd2, %rd22;
	or.pred  	%p24, %p19, %p22;
	@%p24 bra 	$L__BB0_15;
	ld.global.f32 	%f32, [%rd6+-4];
	ld.global.f32 	%f33, [%rd1+24];
	fma.rn.f32 	%f39, %f32, %f33, %f39;
$L__BB0_15:
	setp.ge.u32 	%p25, %r5, %r9;
	setp.lt.s32 	%p26, %r1, 0;
	or.pred  	%p27, %p26, %p25;
	@%p27 bra 	$L__BB0_17;
	add.s32 	%r21, %r1, %r6;
	mul.wide.s32 	%rd23, %r21, 4;
	add.s64 	%rd24, %rd2, %rd23;
	ld.global.f32 	%f34, [%rd24];
	ld.global.f32 	%f35, [%rd1+28];
	fma.rn.f32 	%f39, %f34, %f35, %f39;
$L__BB0_17:
	setp.ge.u32 	%p28, %r5, %r9;
	or.pred  	%p30, %p15, %p28;
	@%p30 bra 	$L__BB0_19;
	ld.global.f32 	%f36, [%rd6+4];
	ld.global.f32 	%f37, [%rd1+32];
	fma.rn.f32 	%f39, %f36, %f37, %f39;
$L__BB0_19:
	add.s32 	%r22, %r4, %r1;
	cvta.to.global.u64 	%rd25, %rd7;
	mul.wide.s32 	%rd26, %r22, 4;
	add.s64 	%rd27, %rd25, %rd26;
	st.global.f32 	[%rd27], %f39;
$L__BB0_20:
	ret;

}


// ===== COMPILED SASS (sm_100) =====

	.target	sm_100

	.elftype	@"ET_EXEC"


//--------------------- .note.nv.tkinfo           --------------------------
	.section	.note.nv.tkinfo,"",@"SHT_NOTE"
	.sectionflags	@"SHF_NOTE_NV_TKINFO"
	.tkinfo
        /*0018*/ 	.word	0x00000002
        /*0030*/ 	.string	""
        /*0030*/ 	.string	"ptxas"
        /*0030*/ 	.string	"Cuda compilation tools, release 13.0, V13.0.88"
        /*0030*/ 	.string	"Build cuda_13.0.r13.0/compiler.36424714_0"
        /*0030*/ 	.string	"-arch sm_100 -m 64 "



//--------------------- .note.nv.cuinfo           --------------------------
	.section	.note.nv.cuinfo,"",@"SHT_NOTE"
	.sectionflags	@"SHF_NOTE_NV_CUINFO"
        /*0018*/ 	.short	0x0002
        /*001a*/ 	.short	0x0064
        /*001c*/ 	.short	0x0082
	.zero		2


//--------------------- .nv.info                  --------------------------
	.section	.nv.info,"",@"SHT_CUDA_INFO"
	.align	4


	//----- nvinfo : EIATTR_REGCOUNT
	.align		4
        /*0000*/ 	.byte	0x04, 0x2f
        /*0002*/ 	.short	(.L_1 - .L_0)
	.align		4
.L_0:
        /*0004*/ 	.word	index@(_Z12conv2d_naivePKfS0_Pfii)
        /*0008*/ 	.word	0x00000020


	//----- nvinfo : EIATTR_FRAME_SIZE
	.align		4
.L_1:
        /*000c*/ 	.byte	0x04, 0x11
        /*000e*/ 	.short	(.L_3 - .L_2)
	.align		4
.L_2:
        /*0010*/ 	.word	index@(_Z12conv2d_naivePKfS0_Pfii)
        /*0014*/ 	.word	0x00000000


	//----- nvinfo : EIATTR_MIN_STACK_SIZE
	.align		4
.L_3:
        /*0018*/ 	.byte	0x04, 0x12
        /*001a*/ 	.short	(.L_5 - .L_4)
	.align		4
.L_4:
        /*001c*/ 	.word	index@(_Z12conv2d_naivePKfS0_Pfii)
        /*0020*/ 	.word	0x00000000
.L_5:


//--------------------- .nv.compat                --------------------------
	.section	.nv.compat,"",@"SHT_CUDA_COMPAT_INFO"
	.align	4
        /*0000*/ 	.byte	0x02, 0x09, 0x00, 0x00, 0x02, 0x02, 0x01, 0x00, 0x02, 0x05, 0x05, 0x00, 0x03, 0x07, 0x01, 0x01
        /*0010*/ 	.byte	0x02, 0x03, 0x00, 0x00, 0x02, 0x06, 0x01, 0x00, 0x04, 0x0b, 0x08, 0x00, 0x09, 0x00, 0x00, 0x00
        /*0020*/ 	.byte	0x00, 0x00, 0x00, 0x00


//--------------------- .nv.info._Z12conv2d_naivePKfS0_Pfii --------------------------
	.section	.nv.info._Z12conv2d_naivePKfS0_Pfii,"",@"SHT_CUDA_INFO"
	.sectionflags	@""
	.align	4


	//----- nvinfo : EIATTR_CUDA_API_VERSION
	.align		4
        /*0000*/ 	.byte	0x04, 0x37
        /*0002*/ 	.short	(.L_7 - .L_6)
.L_6:
        /*0004*/ 	.word	0x00000082


	//----- nvinfo : EIATTR_KPARAM_INFO
	.align		4
.L_7:
        /*0008*/ 	.byte	0x04, 0x17
        /*000a*/ 	.short	(.L_9 - .L_8)
.L_8:
        /*000c*/ 	.word	0x00000000
        /*0010*/ 	.short	0x0004
        /*0012*/ 	.short	0x001c
        /*0014*/ 	.byte	0x00, 0xf0, 0x11, 0x00


	//----- nvinfo : EIATTR_KPARAM_INFO
	.align		4
.L_9:
        /*0018*/ 	.byte	0x04, 0x17
        /*001a*/ 	.short	(.L_11 - .L_10)
.L_10:
        /*001c*/ 	.word	0x00000000
        /*0020*/ 	.short	0x0003
        /*0022*/ 	.short	0x0018
        /*0024*/ 	.byte	0x00, 0xf0, 0x11, 0x00


	//----- nvinfo : EIATTR_KPARAM_INFO
	.align		4
.L_11:
        /*0028*/ 	.byte	0x04, 0x17
        /*002a*/ 	.short	(.L_13 - .L_12)
.L_12:
        /*002c*/ 	.word	0x00000000
        /*0030*/ 	.short	0x0002
        /*0032*/ 	.short	0x0010
        /*0034*/ 	.byte	0x00, 0xf5, 0x21, 0x00


	//----- nvinfo : EIATTR_KPARAM_INFO
	.align		4
.L_13:
        /*0038*/ 	.byte	0x04, 0x17
        /*003a*/ 	.short	(.L_15 - .L_14)
.L_14:
        /*003c*/ 	.word	0x00000000
        /*0040*/ 	.short	0x0001
        /*0042*/ 	.short	0x0008
        /*0044*/ 	.byte	0x00, 0xf5, 0x21, 0x00


	//----- nvinfo : EIATTR_KPARAM_INFO
	.align		4
.L_15:
        /*0048*/ 	.byte	0x04, 0x17
        /*004a*/ 	.short	(.L_17 - .L_16)
.L_16:
        /*004c*/ 	.word	0x00000000
        /*0050*/ 	.short	0x0000
        /*0052*/ 	.short	0x0000
        /*0054*/ 	.byte	0x00, 0xf5, 0x21, 0x00


	//----- nvinfo : EIATTR_SPARSE_MMA_MASK
	.align		4
.L_17:
        /*0058*/ 	.byte	0x03, 0x50
        /*005a*/ 	.short	0x0000


	//----- nvinfo : EIATTR_MAXREG_COUNT
	.align		4
        /*005c*/ 	.byte	0x03, 0x1b
        /*005e*/ 	.short	0x00ff


	//----- nvinfo : EIATTR_MERCURY_ISA_VERSION
	.align		4
        /*0060*/ 	.byte	0x03, 0x5f
        /*0062*/ 	.short	0x0101


	//----- nvinfo : EIATTR_VRC_CTA_INIT_COUNT
	.align		4
        /*0064*/ 	.byte	0x02, 0x4a
	.zero		1
	.zero		1


	//----- nvinfo : EIATTR_EXIT_INSTR_OFFSETS
	.align		4
        /*0068*/ 	.byte	0x04, 0x1c
        /*006a*/ 	.short	(.L_19 - .L_18)


	//   ....[0]....
.L_18:
        /*006c*/ 	.word	0x000000c0


	//   ....[1]....
        /*0070*/ 	.word	0x00000600


	//----- nvinfo : EIATTR_CBANK_PARAM_SIZE
	.align		4
.L_19:
        /*0074*/ 	.byte	0x03, 0x19
        /*0076*/ 	.short	0x0020


	//----- nvinfo : EIATTR_PARAM_CBANK
	.align		4
        /*0078*/ 	.byte	0x04, 0x0a
        /*007a*/ 	.short	(.L_21 - .L_20)
	.align		4
.L_20:
        /*007c*/ 	.word	index@(.nv.constant0._Z12conv2d_naivePKfS0_Pfii)
        /*0080*/ 	.short	0x0380
        /*0082*/ 	.short	0x0020


	//----- nvinfo : EIATTR_SW_WAR
	.align		4
.L_21:
        /*0084*/ 	.byte	0x04, 0x36
        /*0086*/ 	.short	(.L_23 - .L_22)
.L_22:
        /*0088*/ 	.word	0x00000008
.L_23:


//--------------------- .nv.callgraph             --------------------------
	.section	.nv.callgraph,"",@"SHT_CUDA_CALLGRAPH"
	.align	4
	.sectionentsize	8
	.align		4
        /*0000*/ 	.word	0x00000000
	.align		4
        /*0004*/ 	.word	0xffffffff
	.align		4
        /*0008*/ 	.word	0x00000000
	.align		4
        /*000c*/ 	.word	0xfffffffe
	.align		4
        /*0010*/ 	.word	0x00000000
	.align		4
        /*0014*/ 	.word	0xfffffffd
	.align		4
        /*0018*/ 	.word	0x00000000
	.align		4
        /*001c*/ 	.word	0xfffffffc


//--------------------- .text._Z12conv2d_naivePKfS0_Pfii --------------------------
	.section	.text._Z12conv2d_naivePKfS0_Pfii,"ax",@progbits
	.align	128
        .global         _Z12conv2d_naivePKfS0_Pfii
        .type           _Z12conv2d_naivePKfS0_Pfii,@function
        .size           _Z12conv2d_naivePKfS0_Pfii,(.L_x_1 - _Z12conv2d_naivePKfS0_Pfii)
        .other          _Z12conv2d_naivePKfS0_Pfii,@"STO_CUDA_ENTRY STV_DEFAULT"
_Z12conv2d_naivePKfS0_Pfii:
.text._Z12conv2d_naivePKfS0_Pfii:
[----:B------:R-:W-:Y:S01]  /*0000*/  LDC R1, c[0x0][0x37c] ;  /* 0x0000df00ff017b82 */ /* 0x000fe20000000800 */
[----:B------:R-:W0:Y:S07]  /*0010*/  S2R R3, SR_TID.Y ;  /* 0x0000000000037919 */ /* 0x000e2e0000002200 */
[----:B------:R-:W1:Y:S01]  /*0020*/  LDC R25, c[0x0][0x360] ;  /* 0x0000d800ff197b82 */ /* 0x000e620000000800 */
[----:B------:R-:W2:Y:S01]  /*0030*/  LDCU.64 UR6, c[0x0][0x398] ;  /* 0x00007300ff0677ac */ /* 0x000ea20008000a00 */
[----:B------:R-:W1:Y:S06]  /*0040*/  S2R R0, SR_TID.X ;  /* 0x0000000000007919 */ /* 0x000e6c0000002100 */
[----:B------:R-:W0:Y:S08]  /*0050*/  S2UR UR5, SR_CTAID.Y ;  /* 0x00000000000579c3 */ /* 0x000e300000002600 */
[----:B------:R-:W0:Y:S08]  /*0060*/  LDC R6, c[0x0][0x364] ;  /* 0x0000d900ff067b82 */ /* 0x000e300000000800 */
[----:B------:R-:W1:Y:S01]  /*0070*/  S2UR UR4, SR_CTAID.X ;  /* 0x00000000000479c3 */ /* 0x000e620000002500 */
[----:B0-----:R-:W-:-:S05]  /*0080*/  IMAD R6, R6, UR5, R3 ;  /* 0x0000000506067c24 */ /* 0x001fca000f8e0203 */
[----:B--2---:R-:W-:Y:S01]  /*0090*/  ISETP.GE.AND P0, PT, R6, UR7, PT ;  /* 0x0000000706007c0c */ /* 0x004fe2000bf06270 */
[----:B-1----:R-:W-:-:S05]  /*00a0*/  IMAD R25, R25, UR4, R0 ;  /* 0x0000000419197c24 */ /* 0x002fca000f8e0200 */
[----:B------:R-:W-:-:S13]  /*00b0*/  ISETP.GE.OR P0, PT, R25, UR6, P0 ;  /* 0x0000000619007c0c */ /* 0x000fda0008706670 */
[----:B------:R-:W-:Y:S05]  /*00c0*/  @P0 EXIT ;  /* 0x000000000000094d */ /* 0x000fea0003800000 */
[C---:B------:R-:W-:Y:S01]  /*00d0*/  ISETP.NE.AND P2, PT, R6.reuse, RZ, PT ;  /* 0x000000ff0600720c */ /* 0x040fe20003f45270 */
[----:B------:R-:W0:Y:S01]  /*00e0*/  LDCU.64 UR8, c[0x0][0x380] ;  /* 0x00007000ff0877ac */ /* 0x000e220008000a00 */
[----:B------:R-:W-:Y:S01]  /*00f0*/  VIADD R0, R6, 0xffffffff ;  /* 0xffffffff06007836 */ /* 0x000fe20000000000 */
[----:B------:R-:W-:Y:S02]  /*0100*/  SHF.R.S32.HI R11, RZ, 0x1f, R25 ;  /* 0x0000001fff0b7819 */ /* 0x000fe40000011419 */
[C---:B------:R-:W-:Y:S01]  /*0110*/  ISETP.LT.OR P5, PT, R25.reuse, 0x1, !P2 ;  /* 0x000000011900780c */ /* 0x040fe200057a1670 */
[----:B------:R-:W-:Y:S01]  /*0120*/  IMAD R0, R0, UR6, RZ ;  /* 0x0000000600007c24 */ /* 0x000fe2000f8e02ff */
[C---:B------:R-:W-:Y:S01]  /*0130*/  ISETP.LT.OR P2, PT, R25.reuse, RZ, !P2 ;  /* 0x000000ff1900720c */ /* 0x040fe20005741670 */
[----:B------:R-:W1:Y:S03]  /*0140*/  LDCU.64 UR4, c[0x0][0x358] ;  /* 0x00006b00ff0477ac */ /* 0x000e660008000a00 */
[----:B------:R-:W-:-:S04]  /*0150*/  IADD3 R3, P0, PT, R25, R0, RZ ;  /* 0x0000000019037210 */ /* 0x000fc80007f1e0ff */
[----:B------:R-:W-:-:S03]  /*0160*/  LEA.HI.X.SX32 R10, R0, R11, 0x1, P0 ;  /* 0x0000000b000a7211 */ /* 0x000fc600000f0eff */
[----:B------:R-:W2:Y:S01]  /*0170*/  @!P5 LDC.64 R8, c[0x0][0x388] ;  /* 0x0000e200ff08db82 */ /* 0x000ea20000000a00 */
[----:B0-----:R-:W-:Y:S01]  /*0180*/  LEA R2, P0, R3, UR8, 0x2 ;  /* 0x0000000803027c11 */ /* 0x001fe2000f8010ff */
[----:B------:R-:W-:-:S03]  /*0190*/  @!P2 IMAD.IADD R7, R25, 0x1, R0 ;  /* 0x000000011907a824 */ /* 0x000fc600078e0200 */
[----:B------:R-:W-:-:S03]  /*01a0*/  LEA.HI.X R3, R3, UR9, R10, 0x2, P0 ;  /* 0x0000000903037c11 */ /* 0x000fc600080f140a */
[----:B------:R-:W0:Y:S02]  /*01b0*/  @!P2 LDC.64 R12, c[0x0][0x380] ;  /* 0x0000e000ff0cab82 */ /* 0x000e240000000a00 */
[----:B-1----:R-:W3:Y:S06]  /*01c0*/  @!P5 LDG.E R0, desc[UR4][R2.64+-0x4] ;  /* 0xfffffc040200d981 */ /* 0x002eec000c1e1900 */
[----:B------:R-:W1:Y:S01]  /*01d0*/  @!P2 LDC.64 R4, c[0x0][0x388] ;  /* 0x0000e200ff04ab82 */ /* 0x000e620000000a00 */
[----:B--2---:R2:W3:Y:S01]  /*01e0*/  @!P5 LDG.E R9, desc[UR4][R8.64] ;  /* 0x000000040809d981 */ /* 0x0044e2000c1e1900 */
[----:B0-----:R-:W-:-:S06]  /*01f0*/  @!P2 IMAD.WIDE R12, R7, 0x4, R12 ;  /* 0x00000004070ca825 */ /* 0x001fcc00078e020c */
[----:B------:R-:W4:Y:S04]  /*0200*/  @!P2 LDG.E R13, desc[UR4][R12.64] ;  /* 0x000000040c0da981 */ /* 0x000f28000c1e1900 */
[----:B-1----:R0:W4:Y:S01]  /*0210*/  @!P2 LDG.E R7, desc[UR4][R4.64+0x4] ;  /* 0x000004040407a981 */ /* 0x002122000c1e1900 */
[----:B------:R-:W-:-:S05]  /*0220*/  VIADD R10, R25, 0x1 ;  /* 0x00000001190a7836 */ /* 0x000fca0000000000 */
[----:B------:R-:W-:-:S04]  /*0230*/  ISETP.GE.AND P0, PT, R10, UR6, PT ;  /* 0x000000060a007c0c */ /* 0x000fc8000bf06270 */
[C---:B------:R-:W-:Y:S02]  /*0240*/  ISETP.GT.AND P0, PT, R25.reuse, -0x2, !P0 ;  /* 0xfffffffe1900780c */ /* 0x040fe40004704270 */
[C---:B------:R-:W-:Y:S02]  /*0250*/  ISETP.GT.AND P1, PT, R25.reuse, UR6, PT ;  /* 0x0000000619007c0c */ /* 0x040fe4000bf24270 */
[C---:B------:R-:W-:Y:S01]  /*0260*/  ISETP.EQ.OR P3, PT, R6.reuse, RZ, !P0 ;  /* 0x000000ff0600720c */ /* 0x040fe20004762670 */
[----:B------:R-:W-:Y:S01]  /*0270*/  IMAD R14, R6, UR6, RZ ;  /* 0x00000006060e7c24 */ /* 0x000fe2000f8e02ff */
[C---:B------:R-:W-:Y:S01]  /*0280*/  ISETP.GE.AND P4, PT, R25.reuse, RZ, PT ;  /* 0x000000ff1900720c */ /* 0x040fe20003f86270 */
[----:B------:R-:W-:Y:S01]  /*0290*/  IMAD.MOV.U32 R24, RZ, RZ, RZ ;  /* 0x000000ffff187224 */ /* 0x000fe200078e00ff */
[C---:B------:R-:W-:Y:S01]  /*02a0*/  ISETP.GT.AND P1, PT, R25.reuse, RZ, !P1 ;  /* 0x000000ff1900720c */ /* 0x040fe20004f24270 */
[----:B------:R-:W-:Y:S01]  /*02b0*/  VIADD R26, R14, UR6 ;  /* 0x000000060e1a7c36 */ /* 0x000fe20008000000 */
[----:B--2---:R-:W-:-:S04]  /*02c0*/  IADD3 R8, P6, PT, R25, R14, RZ ;  /* 0x0000000e19087210 */ /* 0x004fc80007fde0ff */
[-C--:B0-----:R-:W-:Y:S02]  /*02d0*/  LEA.HI.X.SX32 R5, R14, R11.reuse, 0x1, P6 ;  /* 0x0000000b0e057211 */ /* 0x081fe400030f0eff */
[----:B------:R-:W-:Y:S01]  /*02e0*/  IADD3 R15, P6, PT, R25, R26, RZ ;  /* 0x0000001a190f7210 */ /* 0x000fe20007fde0ff */
[----:B------:R-:W2:Y:S02]  /*02f0*/  @!P3 LDG.E R3, desc[UR4][R2.64+0x4] ;  /* 0x000004040203b981 */ /* 0x000ea4000c1e1900 */
[----:B------:R-:W0:Y:S01]  /*0300*/  @P4 LDC.64 R20, c[0x0][0x380] ;  /* 0x0000e000ff144b82 */ /* 0x000e220000000a00 */
[----:B------:R-:W-:Y:S02]  /*0310*/  LEA.HI.X.SX32 R16, R26, R11, 0x1, P6 ;  /* 0x0000000b1a107211 */ /* 0x000fe400030f0eff */
[----:B------:R-:W-:-:S04]  /*0320*/  LEA R10, P6, R15, UR8, 0x2 ;  /* 0x000000080f0a7c11 */ /* 0x000fc8000f8c10ff */
[----:B------:R-:W-:Y:S01]  /*0330*/  LEA.HI.X R11, R15, UR9, R16, 0x2, P6 ;  /* 0x000000090f0b7c11 */ /* 0x000fe2000b0f1410 */
[----:B---3--:R-:W-:Y:S01]  /*0340*/  @!P5 FFMA R24, R0, R9, RZ ;  /* 0x000000090018d223 */ /* 0x008fe200000000ff */
[----:B------:R-:W-:Y:S01]  /*0350*/  VIADD R0, R6, 0x1 ;  /* 0x0000000106007836 */ /* 0x000fe20000000000 */
[----:B------:R-:W-:-:S04]  /*0360*/  LEA R4, P5, R8, UR8, 0x2 ;  /* 0x0000000808047c11 */ /* 0x000fc8000f8a10ff */
[----:B------:R-:W-:Y:S02]  /*0370*/  LEA.HI.X R5, R8, UR9, R5, 0x2, P5 ;  /* 0x0000000908057c11 */ /* 0x000fe4000a8f1405 */
[C---:B------:R-:W-:Y:S01]  /*0380*/  ISETP.GE.U32.OR P5, PT, R0.reuse, UR7, !P1 ;  /* 0x0000000700007c0c */ /* 0x040fe2000cfa6470 */
[----:B------:R-:W1:Y:S01]  /*0390*/  @P1 LDC.64 R8, c[0x0][0x388] ;  /* 0x0000e200ff081b82 */ /* 0x000e620000000a00 */
[----:B----4-:R-:W-:Y:S01]  /*03a0*/  @!P2 FFMA R24, R13, R7, R24 ;  /* 0x000000070d18a223 */ /* 0x010fe20000000018 */
[----:B------:R-:W-:-:S06]  /*03b0*/  ISETP.GE.U32.AND P2, PT, R0, UR7, PT ;  /* 0x0000000700007c0c */ /* 0x000fcc000bf46070 */
[----:B------:R-:W3:Y:S01]  /*03c0*/  @!P3 LDC.64 R6, c[0x0][0x388] ;  /* 0x0000e200ff06bb82 */ /* 0x000ee20000000a00 */
[----:B------:R-:W-:Y:S01]  /*03d0*/  ISETP.GE.U32.OR P6, PT, R0, UR7, !P0 ;  /* 0x0000000700007c0c */ /* 0x000fe2000c7c6470 */
[----:B------:R-:W4:Y:S01]  /*03e0*/  @P1 LDG.E R27, desc[UR4][R4.64+-0x4] ;  /* 0xfffffc04041b1981 */ /* 0x000f22000c1e1900 */
[C---:B------:R-:W-:Y:S01]  /*03f0*/  ISETP.LT.OR P2, PT, R25.reuse, RZ, P2 ;  /* 0x000000ff1900720c */ /* 0x040fe20001741670 */
[----:B------:R-:W-:-:S04]  /*0400*/  IMAD.IADD R0, R25, 0x1, R14 ;  /* 0x0000000119007824 */ /* 0x000fc800078e020e */
[----:B------:R-:W5:Y:S01]  /*0410*/  @P4 LDC.64 R12, c[0x0][0x388] ;  /* 0x0000e200ff0c4b82 */ /* 0x000f620000000a00 */
[----:B-1----:R-:W4:Y:S07]  /*0420*/  @P1 LDG.E R8, desc[UR4][R8.64+0xc] ;  /* 0x00000c0408081981 */ /* 0x002f2e000c1e1900 */
[----:B------:R-:W1:Y:S08]  /*0430*/  @P0 LDC.64 R14, c[0x0][0x388] ;  /* 0x0000e200ff0e0b82 */ /* 0x000e700000000a00 */
[----:B------:R-:W2:Y:S01]  /*0440*/  @!P2 LDC.64 R18, c[0x0][0x380] ;  /* 0x0000e000ff12ab82 */ /* 0x000ea20000000a00 */
[----:B---3--:R-:W3:Y:S07]  /*0450*/  @!P3 LDG.E R6, desc[UR4][R6.64+0x8] ;  /* 0x000008040606b981 */ /* 0x008eee000c1e1900 */
[----:B------:R-:W2:Y:S01]  /*0460*/  @!P5 LDC.64 R16, c[0x0][0x388] ;  /* 0x0000e200ff10db82 */ /* 0x000ea20000000a00 */
[----:B0-----:R-:W-:Y:S01]  /*0470*/  @P4 IMAD.WIDE R20, R0, 0x4, R20 ;  /* 0x0000000400144825 */ /* 0x001fe200078e0214 */
[----:B-----5:R-:W5:Y:S06]  /*0480*/  @P4 LDG.E R12, desc[UR4][R12.64+0x10] ;  /* 0x000010040c0c4981 */ /* 0x020f6c000c1e1900 */
[----:B------:R-:W0:Y:S01]  /*0490*/  @!P6 LDC.64 R28, c[0x0][0x388] ;  /* 0x0000e200ff1ceb82 */ /* 0x000e220000000a00 */
[----:B------:R-:W5:Y:S01]  /*04a0*/  @P4 LDG.E R21, desc[UR4][R20.64] ;  /* 0x0000000414154981 */ /* 0x000f62000c1e1900 */
[----:B------:R-:W-:-:S03]  /*04b0*/  @!P2 IMAD.IADD R26, R25, 0x1, R26 ;  /* 0x00000001191aa824 */ /* 0x000fc600078e021a */
[----:B------:R2:W5:Y:S03]  /*04c0*/  @P0 LDG.E R25, desc[UR4][R4.64+0x4] ;  /* 0x0000040404190981 */ /* 0x000566000c1e1900 */
[----:B------:R-:W0:Y:S01]  /*04d0*/  @!P2 LDC.64 R22, c[0x0][0x388] ;  /* 0x0000e200ff16ab82 */ /* 0x000e220000000a00 */
[----:B-1----:R-:W5:Y:S01]  /*04e0*/  @P0 LDG.E R14, desc[UR4][R14.64+0x14] ;  /* 0x000014040e0e0981 */ /* 0x002f62000c1e1900 */
[----:B--2---:R-:W-:-:S03]  /*04f0*/  @!P2 IMAD.WIDE R18, R26, 0x4, R18 ;  /* 0x000000041a12a825 */ /* 0x004fc600078e0212 */
[----:B------:R-:W2:Y:S03]  /*0500*/  @!P5 LDG.E R7, desc[UR4][R10.64+-0x4] ;  /* 0xfffffc040a07d981 */ /* 0x000ea6000c1e1900 */
[----:B------:R-:W1:Y:S01]  /*0510*/  LDC.64 R4, c[0x0][0x390] ;  /* 0x0000e400ff047b82 */ /* 0x000e620000000a00 */
[----:B------:R-:W2:Y:S04]  /*0520*/  @!P5 LDG.E R16, desc[UR4][R16.64+0x18] ;  /* 0x000018041010d981 */ /* 0x000ea8000c1e1900 */
[----:B------:R-:W2:Y:S04]  /*0530*/  @!P2 LDG.E R19, desc[UR4][R18.64] ;  /* 0x000000041213a981 */ /* 0x000ea8000c1e1900 */
[----:B------:R-:W2:Y:S04]  /*0540*/  @!P6 LDG.E R9, desc[UR4][R10.64+0x4] ;  /* 0x000004040a09e981 */ /* 0x000ea8000c1e1900 */
[----:B0-----:R-:W2:Y:S04]  /*0550*/  @!P6 LDG.E R28, desc[UR4][R28.64+0x20] ;  /* 0x000020041c1ce981 */ /* 0x001ea8000c1e1900 */
[----:B------:R-:W2:Y:S01]  /*0560*/  @!P2 LDG.E R22, desc[UR4][R22.64+0x1c] ;  /* 0x00001c041616a981 */ /* 0x000ea2000c1e1900 */
[----:B-1----:R-:W-:-:S04]  /*0570*/  IMAD.WIDE R4, R0, 0x4, R4 ;  /* 0x0000000400047825 */ /* 0x002fc800078e0204 */
[----:B---3--:R-:W-:-:S04]  /*0580*/  @!P3 FFMA R24, R3, R6, R24 ;  /* 0x000000060318b223 */ /* 0x008fc80000000018 */
[----:B----4-:R-:W-:-:S04]  /*0590*/  @P1 FFMA R24, R27, R8, R24 ;  /* 0x000000081b181223 */ /* 0x010fc80000000018 */
[----:B-----5:R-:W-:-:S04]  /*05a0*/  @P4 FFMA R24, R21, R12, R24 ;  /* 0x0000000c15184223 */ /* 0x020fc80000000018 */
[----:B------:R-:W-:-:S04]  /*05b0*/  @P0 FFMA R24, R25, R14, R24 ;  /* 0x0000000e19180223 */ /* 0x000fc80000000018 */
[----:B--2---:R-:W-:-:S04]  /*05c0*/  @!P5 FFMA R24, R7, R16, R24 ;  /* 0x000000100718d223 */ /* 0x004fc80000000018 */
[----:B------:R-:W-:-:S04]  /*05d0*/  @!P2 FFMA R24, R19, R22, R24 ;  /* 0x000000161318a223 */ /* 0x000fc80000000018 */
[----:B------:R-:W-:-:S05]  /*05e0*/  @!P6 FFMA R24, R9, R28, R24 ;  /* 0x0000001c0918e223 */ /* 0x000fca0000000018 */
[----:B------:R-:W-:Y:S01]  /*05f0*/  STG.E desc[UR4][R4.64], R24 ;  /* 0x0000001804007986 */ /* 0x000fe2000c101904 */
[----:B------:R-:W-:Y:S05]  /*0600*/  EXIT ;  /* 0x000000000000794d */ /* 0x000fea0003800000 */
.L_x_0:
[----:B------:R-:W-:-:S00]  /*0610*/  BRA `(.L_x_0) ;  /* 0xfffffffc00fc7947 */ /* 0x000fc0000383ffff */
[----:B------:R-:W-:-:S00]  /*0620*/  NOP ;  /* 0x0000000000007918 */ /* 0x000fc00000000000 */
        /* <DEDUP_REMOVED lines=13> */
.L_x_1:


//--------------------- .nv.shared.reserved.0     --------------------------
	.section	.nv.shared.reserved.0,"aw",@nobits
	.weak		__nv_reservedSMEM_offset_0_alias
	.size		__nv_reservedSMEM_offset_0_alias, 0, 64
	.other		__nv_reservedSMEM_offset_0_alias,@"STO_CUDA_RESERVED_SHARED STV_DEFAULT"
__nv_reservedSMEM_offset_0_alias:
	.zero		0
	.zero		64


//--------------------- .nv.constant0._Z12conv2d_naivePKfS0_Pfii --------------------------
	.section	.nv.constant0._Z12conv2d_naivePKfS0_Pfii,"a",@progbits
	.sectionflags	@""
	.align	4
.nv.constant0._Z12conv2d_naivePKfS0_Pfii:
	.zero		928


//--------------------- SYMBOLS --------------------------

	.type		.nv.reservedSmem.offset0,@object
	.size		.nv.reservedSmem.offset0,0x4
